//
// Generated by NVIDIA NVVM Compiler
//
// Compiler Build ID: CL-36424714
// Cuda compilation tools, release 13.0, V13.0.88
// Based on NVVM 20.0.0
//

.version 9.0
.target sm_100
.address_size 64

	// .globl	_Z10hello_cudav
.extern .func  (.param .b32 func_retval0) vprintf
(
	.param .b64 vprintf_param_0,
	.param .b64 vprintf_param_1
)
;
.global .align 1 .b8 $str[55] = {32, 116, 104, 114, 101, 97, 100, 73, 100, 120, 46, 120, 32, 58, 32, 37, 100, 44, 32, 116, 104, 114, 101, 97, 100, 73, 100, 120, 46, 121, 32, 58, 32, 37, 100, 44, 32, 116, 104, 114, 101, 97, 100, 73, 100, 120, 46, 122, 32, 58, 32, 37, 100, 10};

.visible .entry _Z10hello_cudav()
{
	.local .align 8 .b8 	__local_depot0[16];
	.reg .b64 	%SP;
	.reg .b64 	%SPL;
	.reg .b32 	%r<6>;
	.reg .b64 	%rd<5>;

	mov.u64 	%SPL, __local_depot0;
	cvta.local.u64 	%SP, %SPL;
	add.u64 	%rd1, %SP, 0;
	add.u64 	%rd2, %SPL, 0;
	mov.u32 	%r1, %tid.x;
	mov.u32 	%r2, %tid.y;
	mov.u32 	%r3, %tid.z;
	st.local.v2.u32 	[%rd2], {%r1, %r2};
	st.local.u32 	[%rd2+8], %r3;
	mov.u64 	%rd3, $str;
	cvta.global.u64 	%rd4, %rd3;
	{ // callseq 0, 0
	.param .b64 param0;
	st.param.b64 	[param0], %rd4;
	.param .b64 param1;
	st.param.b64 	[param1], %rd1;
	.param .b32 retval0;
	call.uni (retval0), 
	vprintf, 
	(
	param0, 
	param1
	);
	ld.param.b32 	%r4, [retval0];
	} // callseq 0
	ret;

}


// ===== COMPILED SASS (sm_100) =====

	.target	sm_100

	.elftype	@"ET_EXEC"


//--------------------- .note.nv.tkinfo           --------------------------
	.section	.note.nv.tkinfo,"",@"SHT_NOTE"
	.sectionflags	@"SHF_NOTE_NV_TKINFO"
	.tkinfo
        /*0018*/ 	.word	0x00000002
        /*0030*/ 	.string	""
        /*0030*/ 	.string	"ptxas"
        /*0030*/ 	.string	"Cuda compilation tools, release 13.0, V13.0.88"
        /*0030*/ 	.string	"Build cuda_13.0.r13.0/compiler.36424714_0"
        /*0030*/ 	.string	"-arch sm_100 -m 64 "



//--------------------- .note.nv.cuinfo           --------------------------
	.section	.note.nv.cuinfo,"",@"SHT_NOTE"
	.sectionflags	@"SHF_NOTE_NV_CUINFO"
        /*0018*/ 	.short	0x0002
        /*001a*/ 	.short	0x0064
        /*001c*/ 	.short	0x0082
	.zero		2


//--------------------- .nv.info                  --------------------------
	.section	.nv.info,"",@"SHT_CUDA_INFO"
	.align	4


	//----- nvinfo : EIATTR_REGCOUNT
	.align		4
        /*0000*/ 	.byte	0x04, 0x2f
        /*0002*/ 	.short	(.L_2 - .L_1)
	.align		4
.L_1:
        /*0004*/ 	.word	index@(_Z10hello_cudav)
        /*0008*/ 	.word	0x00000018


	//----- nvinfo : EIATTR_FRAME_SIZE
	.align		4
.L_2:
        /*000c*/ 	.byte	0x04, 0x11
        /*000e*/ 	.short	(.L_4 - .L_3)
	.align		4
.L_3:
        /*0010*/ 	.word	index@(_Z10hello_cudav)
        /*0014*/ 	.word	0x00000010


	//----- nvinfo : EIATTR_MIN_STACK_SIZE
	.align		4
.L_4:
        /*0018*/ 	.byte	0x04, 0x12
        /*001a*/ 	.short	(.L_6 - .L_5)
	.align		4
.L_5:
        /*001c*/ 	.word	index@(_Z10hello_cudav)
        /*0020*/ 	.word	0x00000010
.L_6:


//--------------------- .nv.compat                --------------------------
	.section	.nv.compat,"",@"SHT_CUDA_COMPAT_INFO"
	.align	4
        /*0000*/ 	.byte	0x02, 0x09, 0x00, 0x00, 0x02, 0x02, 0x01, 0x00, 0x02, 0x05, 0x05, 0x00, 0x03, 0x07, 0x01, 0x01
        /*0010*/ 	.byte	0x02, 0x03, 0x00, 0x00, 0x02, 0x06, 0x01, 0x00, 0x04, 0x0b, 0x08, 0x00, 0x09, 0x00, 0x00, 0x00
        /*0020*/ 	.byte	0x00, 0x00, 0x00, 0x00


//--------------------- .nv.info._Z10hello_cudav  --------------------------
	.section	.nv.info._Z10hello_cudav,"",@"SHT_CUDA_INFO"
	.sectionflags	@""
	.align	4


	//----- nvinfo : EIATTR_CUDA_API_VERSION
	.align		4
        /*0000*/ 	.byte	0x04, 0x37
        /*0002*/ 	.short	(.L_8 - .L_7)
.L_7:
        /*0004*/ 	.word	0x00000082


	//----- nvinfo : EIATTR_SPARSE_MMA_MASK
	.align		4
.L_8:
        /*0008*/ 	.byte	0x03, 0x50
        /*000a*/ 	.short	0x0000


	//----- nvinfo : EIATTR_MAXREG_COUNT
	.align		4
        /*000c*/ 	.byte	0x03, 0x1b
        /*000e*/ 	.short	0x00ff


	//----- nvinfo : EIATTR_EXTERNS
	.align		4
        /*0010*/ 	.byte	0x04, 0x0f
        /*0012*/ 	.short	(.L_10 - .L_9)


	//   ....[0]....
	.align		4
.L_9:
        /*0014*/ 	.word	index@(vprintf)


	//----- nvinfo : EIATTR_MERCURY_ISA_VERSION
	.align		4
.L_10:
        /*0018*/ 	.byte	0x03, 0x5f
        /*001a*/ 	.short	0x0101


	//----- nvinfo : EIATTR_VRC_CTA_INIT_COUNT
	.align		4
        /*001c*/ 	.byte	0x02, 0x4a
	.zero		1
	.zero		1


	//----- nvinfo : EIATTR_SYSCALL_OFFSETS
	.align		4
        /*0020*/ 	.byte	0x04, 0x46
        /*0022*/ 	.short	(.L_12 - .L_11)


	//   ....[0]....
.L_11:
        /*0024*/ 	.word	0x00000110


	//----- nvinfo : EIATTR_EXIT_INSTR_OFFSETS
	.align		4
.L_12:
        /*0028*/ 	.byte	0x04, 0x1c
        /*002a*/ 	.short	(.L_14 - .L_13)


	//   ....[0]....
.L_13:
        /*002c*/ 	.word	0x00000120


	//----- nvinfo : EIATTR_SW_WAR
	.align		4
.L_14:
        /*0030*/ 	.byte	0x04, 0x36
        /*0032*/ 	.short	(.L_16 - .L_15)
.L_15:
        /*0034*/ 	.word	0x00000008
.L_16:


//--------------------- .nv.callgraph             --------------------------
	.section	.nv.callgraph,"",@"SHT_CUDA_CALLGRAPH"
	.align	4
	.sectionentsize	8
	.align		4
        /*0000*/ 	.word	0x00000000
	.align		4
        /*0004*/ 	.word	0xffffffff
	.align		4
        /*0008*/ 	.word	index@(_Z10hello_cudav)
	.align		4
        /*000c*/ 	.word	index@(vprintf)
	.align		4
        /*0010*/ 	.word	0x00000000
	.align		4
        /*0014*/ 	.word	0xfffffffe
	.align		4
        /*0018*/ 	.word	0x00000000
	.align		4
        /*001c*/ 	.word	0xfffffffd
	.align		4
        /*0020*/ 	.word	0x00000000
	.align		4
        /*0024*/ 	.word	0xfffffffc


//--------------------- .nv.constant4             --------------------------
	.section	.nv.constant4,"a",@progbits
	.align	8
	.align		8
.nv.constant4:
        /*0000*/ 	.dword	vprintf
	.align		8
        /*0008*/ 	.dword	$str


//--------------------- .text._Z10hello_cudav     --------------------------
	.section	.text._Z10hello_cudav,"ax",@progbits
	.align	128
        .global         _Z10hello_cudav
        .type           _Z10hello_cudav,@function
        .size           _Z10hello_cudav,(.L_x_2 - _Z10hello_cudav)
        .other          _Z10hello_cudav,@"STO_CUDA_ENTRY STV_DEFAULT"
_Z10hello_cudav:
.text._Z10hello_cudav:
[----:B------:R-:W0:Y:S01]  /*0000*/  LDC R1, c[0x0][0x37c] ;  /* 0x0000df00ff017b82 */ /* 0x000e220000000800 */
[----:B------:R-:W1:Y:S01]  /*0010*/  S2R R8, SR_TID.X ;  /* 0x0000000000087919 */ /* 0x000e620000002100 */
[----:B0-----:R-:W-:Y:S01]  /*0020*/  VIADD R1, R1, 0xfffffff0 ;  /* 0xfffffff001017836 */ /* 0x001fe20000000000 */
[----:B------:R-:W-:Y:S01]  /*0030*/  MOV R0, 0x0 ;  /* 0x0000000000007802 */ /* 0x000fe20000000f00 */
[----:B------:R-:W0:Y:S01]  /*0040*/  LDCU UR4, c[0x0][0x2f8] ;  /* 0x00005f00ff0477ac */ /* 0x000e220008000800 */
[----:B------:R-:W1:Y:S03]  /*0050*/  S2R R9, SR_TID.Y ;  /* 0x0000000000097919 */ /* 0x000e660000002200 */
[----:B------:R2:W3:Y:S01]  /*0060*/  LDC.64 R2, c[0x4][R0] ;  /* 0x0100000000027b82 */ /* 0x0004e20000000a00 */
[----:B------:R-:W4:Y:S01]  /*0070*/  LDCU.64 UR6, c[0x4][0x8] ;  /* 0x01000100ff0677ac */ /* 0x000f220008000a00 */
[----:B------:R-:W5:Y:S01]  /*0080*/  S2R R10, SR_TID.Z ;  /* 0x00000000000a7919 */ /* 0x000f620000002300 */
[----:B------:R-:W2:Y:S01]  /*0090*/  LDCU UR5, c[0x0][0x2fc] ;  /* 0x00005f80ff0577ac */ /* 0x000ea20008000800 */
[----:B0-----:R-:W-:Y:S01]  /*00a0*/  IADD3 R6, P0, PT, R1, UR4, RZ ;  /* 0x0000000401067c10 */ /* 0x001fe2000ff1e0ff */
[----:B----4-:R-:W-:Y:S01]  /*00b0*/  IMAD.U32 R4, RZ, RZ, UR6 ;  /* 0x00000006ff047e24 */ /* 0x010fe2000f8e00ff */
[----:B------:R-:W-:-:S03]  /*00c0*/  MOV R5, UR7 ;  /* 0x0000000700057c02 */ /* 0x000fc60008000f00 */
[----:B--2---:R-:W-:Y:S01]  /*00d0*/  IMAD.X R7, RZ, RZ, UR5, P0 ;  /* 0x00000005ff077e24 */ /* 0x004fe200080e06ff */
[----:B-1----:R0:W-:Y:S04]  /*00e0*/  STL.64 [R1], R8 ;  /* 0x0000000801007387 */ /* 0x0021e80000100a00 */
[----:B-----5:R0:W-:Y:S03]  /*00f0*/  STL [R1+0x8], R10 ;  /* 0x0000080a01007387 */ /* 0x0201e60000100800 */
[----:B------:R-:W-:-:S07]  /*0100*/  LEPC R20, `(.L_x_0) ;  /* 0x000000001014794e */ /* 0x000fce0000000000 */
[----:B0--3--:R-:W-:Y:S05]  /*0110*/  CALL.ABS.NOINC R2 ;  /* 0x0000000002007343 */ /* 0x009fea0003c00000 */
.L_x_0:
[----:B------:R-:W-:Y:S05]  /*0120*/  EXIT ;  /* 0x000000000000794d */ /* 0x000fea0003800000 */
.L_x_1:
[----:B------:R-:W-:-:S00]  /*0130*/  BRA `(.L_x_1) ;  /* 0xfffffffc00fc7947 */ /* 0x000fc0000383ffff */
[----:B------:R-:W-:-:S00]  /*0140*/  NOP ;  /* 0x0000000000007918 */ /* 0x000fc00000000000 */
        /* <DEDUP_REMOVED lines=11> */
.L_x_2:


//--------------------- .nv.global.init           --------------------------
	.section	.nv.global.init,"aw",@progbits
.nv.global.init:
	.type		$str,@object
	.size		$str,(.L_0 - $str)
$str:
        /*0000*/ 	.byte	0x20, 0x74, 0x68, 0x72, 0x65, 0x61, 0x64, 0x49, 0x64, 0x78, 0x2e, 0x78, 0x20, 0x3a, 0x20, 0x25
        /*0010*/ 	.byte	0x64, 0x2c, 0x20, 0x74, 0x68, 0x72, 0x65, 0x61, 0x64, 0x49, 0x64, 0x78, 0x2e, 0x79, 0x20, 0x3a
        /*0020*/ 	.byte	0x20, 0x25, 0x64, 0x2c, 0x20, 0x74, 0x68, 0x72, 0x65, 0x61, 0x64, 0x49, 0x64, 0x78, 0x2e, 0x7a
        /*0030*/ 	.byte	0x20, 0x3a, 0x20, 0x25, 0x64, 0x0a, 0x00
.L_0:


//--------------------- .nv.shared.reserved.0     --------------------------
	.section	.nv.shared.reserved.0,"aw",@nobits
	.weak		__nv_reservedSMEM_offset_0_alias
	.size		__nv_reservedSMEM_offset_0_alias, 0, 64
	.other		__nv_reservedSMEM_offset_0_alias,@"STO_CUDA_RESERVED_SHARED STV_DEFAULT"
__nv_reservedSMEM_offset_0_alias:
	.zero		0
	.zero		64


//--------------------- .nv.constant0._Z10hello_cudav --------------------------
	.section	.nv.constant0._Z10hello_cudav,"a",@progbits
	.sectionflags	@""
	.align	4
.nv.constant0._Z10hello_cudav:
	.zero		896


//--------------------- SYMBOLS --------------------------

	.type		.nv.reservedSmem.offset0,@object
	.size		.nv.reservedSmem.offset0,0x4
	.type		vprintf,@function
